	.headerflags	@"EF_CUDA_TEXMODE_UNIFIED EF_CUDA_64BIT_ADDRESS EF_CUDA_ACCELERATORS EF_CUDA_SM90 EF_CUDA_VIRTUAL_SM(EF_CUDA_SM90)"
	.elftype	@"ET_EXEC"


//--------------------- .nv.info                  --------------------------
	.section	.nv.info,"",@"SHT_CUDA_INFO"
	.align	4


	//----- nvinfo : EIATTR_REGCOUNT
	.align		4
        /*0000*/ 	.byte	0x04, 0x2f
        /*0002*/ 	.short	(.L_1 - .L_0)
	.align		4
.L_0:
        /*0004*/ 	.word	index@(triton_poi_fused_add_reflection_pad2d_relu_10)
        /*0008*/ 	.word	0x00000014


	//----- nvinfo : EIATTR_MIN_STACK_SIZE
	.align		4
.L_1:
        /*000c*/ 	.byte	0x04, 0x12
        /*000e*/ 	.short	(.L_3 - .L_2)
	.align		4
.L_2:
        /*0010*/ 	.word	index@(triton_poi_fused_add_reflection_pad2d_relu_10)
        /*0014*/ 	.word	0x00000000


	//----- nvinfo : EIATTR_FRAME_SIZE
	.align		4
.L_3:
        /*0018*/ 	.byte	0x04, 0x11
        /*001a*/ 	.short	(.L_5 - .L_4)
	.align		4
.L_4:
        /*001c*/ 	.word	index@(triton_poi_fused_add_reflection_pad2d_relu_10)
        /*0020*/ 	.word	0x00000000


	//----- nvinfo : EIATTR_MIN_STACK_SIZE
	.align		4
.L_5:
        /*0024*/ 	.byte	0x04, 0x12
        /*0026*/ 	.short	(.L_7 - .L_6)
	.align		4
.L_6:
        /*0028*/ 	.word	index@(triton_poi_fused_add_reflection_pad2d_relu_10)
        /*002c*/ 	.word	0x00000000
.L_7:


//--------------------- .nv.info.triton_poi_fused_add_reflection_pad2d_relu_10 --------------------------
	.section	.nv.info.triton_poi_fused_add_reflection_pad2d_relu_10,"",@"SHT_CUDA_INFO"
	.sectionflags	@""
	.align	4


	//----- nvinfo : EIATTR_CUDA_API_VERSION
	.align		4
        /*0000*/ 	.byte	0x04, 0x37
        /*0002*/ 	.short	(.L_9 - .L_8)
.L_8:
        /*0004*/ 	.word	0x0000007c


	//----- nvinfo : EIATTR_KPARAM_INFO
	.align		4
.L_9:
        /*0008*/ 	.byte	0x04, 0x17
        /*000a*/ 	.short	(.L_11 - .L_10)
.L_10:
        /*000c*/ 	.word	0x00000000
        /*0010*/ 	.short	0x0003
        /*0012*/ 	.short	0x0018
        /*0014*/ 	.byte	0x00, 0xf0, 0x11, 0x00


	//----- nvinfo : EIATTR_KPARAM_INFO
	.align		4
.L_11:
        /*0018*/ 	.byte	0x04, 0x17
        /*001a*/ 	.short	(.L_13 - .L_12)
.L_12:
        /*001c*/ 	.word	0x00000000
        /*0020*/ 	.short	0x0002
        /*0022*/ 	.short	0x0010
        /*0024*/ 	.byte	0x00, 0xf4, 0x21, 0x00


	//----- nvinfo : EIATTR_KPARAM_INFO
	.align		4
.L_13:
        /*0028*/ 	.byte	0x04, 0x17
        /*002a*/ 	.short	(.L_15 - .L_14)
.L_14:
        /*002c*/ 	.word	0x00000000
        /*0030*/ 	.short	0x0001
        /*0032*/ 	.short	0x0008
        /*0034*/ 	.byte	0x00, 0xf4, 0x21, 0x00


	//----- nvinfo : EIATTR_KPARAM_INFO
	.align		4
.L_15:
        /*0038*/ 	.byte	0x04, 0x17
        /*003a*/ 	.short	(.L_17 - .L_16)
.L_16:
        /*003c*/ 	.word	0x00000000
        /*0040*/ 	.short	0x0000
        /*0042*/ 	.short	0x0000
        /*0044*/ 	.byte	0x00, 0xf4, 0x21, 0x00


	//----- nvinfo : EIATTR_SPARSE_MMA_MASK
	.align		4
.L_17:
        /*0048*/ 	.byte	0x03, 0x50
        /*004a*/ 	.short	0x0000


	//----- nvinfo : EIATTR_MAXREG_COUNT
	.align		4
        /*004c*/ 	.byte	0x03, 0x1b
        /*004e*/ 	.short	0x00ff


	//----- nvinfo : EIATTR_EXIT_INSTR_OFFSETS
	.align		4
        /*0050*/ 	.byte	0x04, 0x1c
        /*0052*/ 	.short	(.L_19 - .L_18)


	//   ....[0]....
.L_18:
        /*0054*/ 	.word	0x00000410


	//   ....[1]....
        /*0058*/ 	.word	0x00000430


	//----- nvinfo : EIATTR_REQNTID
	.align		4
.L_19:
        /*005c*/ 	.byte	0x04, 0x10
        /*005e*/ 	.short	(.L_21 - .L_20)
.L_20:
        /*0060*/ 	.word	0x00000080
        /*0064*/ 	.word	0x00000001
        /*0068*/ 	.word	0x00000001


	//----- nvinfo : EIATTR_CBANK_PARAM_SIZE
	.align		4
.L_21:
        /*006c*/ 	.byte	0x03, 0x19
        /*006e*/ 	.short	0x001c


	//----- nvinfo : EIATTR_PARAM_CBANK
	.align		4
        /*0070*/ 	.byte	0x04, 0x0a
        /*0072*/ 	.short	(.L_23 - .L_22)
	.align		4
.L_22:
        /*0074*/ 	.word	index@(.nv.constant0.triton_poi_fused_add_reflection_pad2d_relu_10)
        /*0078*/ 	.short	0x0210
        /*007a*/ 	.short	0x001c


	//----- nvinfo : EIATTR_SW_WAR
	.align		4
.L_23:
        /*007c*/ 	.byte	0x04, 0x36
        /*007e*/ 	.short	(.L_25 - .L_24)
.L_24:
        /*0080*/ 	.word	0x00000008
.L_25:


//--------------------- .nv.callgraph             --------------------------
	.section	.nv.callgraph,"",@"SHT_CUDA_CALLGRAPH"
	.align	4
	.sectionentsize	8
	.align		4
        /*0000*/ 	.word	0x00000000
	.align		4
        /*0004*/ 	.word	0xffffffff
	.align		4
        /*0008*/ 	.word	0x00000000
	.align		4
        /*000c*/ 	.word	0xfffffffe
	.align		4
        /*0010*/ 	.word	0x00000000
	.align		4
        /*0014*/ 	.word	0xfffffffd
	.align		4
        /*0018*/ 	.word	0x00000000
	.align		4
        /*001c*/ 	.word	0xfffffffc


//--------------------- .text.triton_poi_fused_add_reflection_pad2d_relu_10 --------------------------
	.section	.text.triton_poi_fused_add_reflection_pad2d_relu_10,"ax",@progbits
	.align	128
        .global         triton_poi_fused_add_reflection_pad2d_relu_10
        .type           triton_poi_fused_add_reflection_pad2d_relu_10,@function
        .size           triton_poi_fused_add_reflection_pad2d_relu_10,(.L_x_1 - triton_poi_fused_add_reflection_pad2d_relu_10)
        .other          triton_poi_fused_add_reflection_pad2d_relu_10,@"STO_CUDA_ENTRY STV_DEFAULT"
triton_poi_fused_add_reflection_pad2d_relu_10:
.text.triton_poi_fused_add_reflection_pad2d_relu_10:
[----:B------:R-:W0:Y:S02]  /*0000*/  LDC R1, c[0x0][0x28] ;  /* 0x00000a00ff017b82 */ /* 0x000e240000000800 */
[----:B------:R-:W1:Y:S01]  /*0010*/  S2R R0, SR_TID.X ;  /* 0x0000000000007919 */ /* 0x000e620000002100 */
[----:B------:R-:W-:Y:S01]  /*0020*/  CS2R R14, SRZ ;  /* 0x00000000000e7805 */ /* 0x000fe2000001ff00 */
[----:B------:R-:W-:Y:S01]  /*0030*/  ULDC.64 UR4, c[0x0][0x208] ;  /* 0x0000820000047ab9 */ /* 0x000fe20000000a00 */
[----:B------:R-:W2:Y:S01]  /*0040*/  S2R R3, SR_CTAID.X ;  /* 0x0000000000037919 */ /* 0x000ea20000002500 */
[----:B-1----:R-:W-:-:S05]  /*0050*/  IMAD.SHL.U32 R0, R0, 0x2, RZ ;  /* 0x0000000200007824 */ /* 0x002fca00078e00ff */
[----:B------:R-:W-:-:S05]  /*0060*/  LOP3.LUT R0, R0, 0xfe, RZ, 0xc0, !PT ;  /* 0x000000fe00007812 */ /* 0x000fca00078ec0ff */
[----:B--2---:R-:W-:-:S04]  /*0070*/  IMAD R0, R3, 0x100, R0 ;  /* 0x0000010003007824 */ /* 0x004fc800078e0200 */
[C---:B------:R-:W-:Y:S01]  /*0080*/  IMAD.HI R4, R0.reuse, 0x38e38e39, RZ ;  /* 0x38e38e3900047827 */ /* 0x040fe200078e02ff */
[----:B------:R-:W-:-:S03]  /*0090*/  ISETP.GE.AND P2, PT, R0, 0xa200, PT ;  /* 0x0000a2000000780c */ /* 0x000fc60003f46270 */
[----:B------:R-:W-:Y:S01]  /*00a0*/  VIADD R2, R0, 0x1 ;  /* 0x0000000100027836 */ /* 0x000fe20000000000 */
[----:B------:R-:W-:-:S03]  /*00b0*/  SHF.R.U32.HI R5, RZ, 0x1f, R4 ;  /* 0x0000001fff057819 */ /* 0x000fc60000011604 */
[----:B------:R-:W-:Y:S01]  /*00c0*/  IMAD.HI R3, R2, 0x38e38e39, RZ ;  /* 0x38e38e3902037827 */ /* 0x000fe200078e02ff */
[----:B------:R-:W-:-:S04]  /*00d0*/  LEA.HI.SX32 R5, R4, R5, 0x1e ;  /* 0x0000000504057211 */ /* 0x000fc800078ff2ff */
[----:B------:R-:W-:Y:S01]  /*00e0*/  SHF.R.U32.HI R4, RZ, 0x1f, R3 ;  /* 0x0000001fff047819 */ /* 0x000fe20000011603 */
[----:B------:R-:W-:-:S03]  /*00f0*/  IMAD.HI R6, R5, 0x38e38e39, RZ ;  /* 0x38e38e3905067827 */ /* 0x000fc600078e02ff */
[----:B------:R-:W-:Y:S01]  /*0100*/  LEA.HI.SX32 R4, R3, R4, 0x1e ;  /* 0x0000000403047211 */ /* 0x000fe200078ff2ff */
[----:B------:R-:W-:Y:S01]  /*0110*/  IMAD R7, R5, 0x12, RZ ;  /* 0x0000001205077824 */ /* 0x000fe200078e02ff */
[----:B------:R-:W-:-:S03]  /*0120*/  SHF.R.U32.HI R3, RZ, 0x1f, R6 ;  /* 0x0000001fff037819 */ /* 0x000fc60000011606 */
[----:B------:R-:W-:Y:S01]  /*0130*/  IMAD R4, R4, 0x12, RZ ;  /* 0x0000001204047824 */ /* 0x000fe200078e02ff */
[----:B------:R-:W-:Y:S02]  /*0140*/  LEA.HI.SX32 R3, R6, R3, 0x1e ;  /* 0x0000000306037211 */ /* 0x000fe400078ff2ff */
[----:B------:R-:W-:Y:S02]  /*0150*/  LOP3.LUT R9, RZ, R7, RZ, 0x33, !PT ;  /* 0x00000007ff097212 */ /* 0x000fe400078e33ff */
[----:B------:R-:W-:Y:S01]  /*0160*/  LOP3.LUT R7, RZ, R4, RZ, 0x33, !PT ;  /* 0x00000004ff077212 */ /* 0x000fe200078e33ff */
[----:B------:R-:W-:Y:S02]  /*0170*/  IMAD R4, R3, 0x12, RZ ;  /* 0x0000001203047824 */ /* 0x000fe400078e02ff */
[----:B------:R-:W-:Y:S02]  /*0180*/  IMAD.IADD R9, R0, 0x1, R9 ;  /* 0x0000000100097824 */ /* 0x000fe400078e0209 */
[----:B------:R-:W-:Y:S01]  /*0190*/  IMAD.IADD R7, R2, 0x1, R7 ;  /* 0x0000000102077824 */ /* 0x000fe200078e0207 */
[----:B------:R-:W-:Y:S01]  /*01a0*/  LOP3.LUT R4, RZ, R4, RZ, 0x33, !PT ;  /* 0x00000004ff047212 */ /* 0x000fe200078e33ff */
[----:B------:R-:W-:Y:S01]  /*01b0*/  IMAD.HI R3, R0, 0x1948b0fd, RZ ;  /* 0x1948b0fd00037827 */ /* 0x000fe200078e02ff */
[----:B------:R-:W-:-:S02]  /*01c0*/  IABS R8, R9 ;  /* 0x0000000900087213 */ /* 0x000fc40000000000 */
[----:B------:R-:W-:Y:S01]  /*01d0*/  IABS R7, R7 ;  /* 0x0000000700077213 */ /* 0x000fe20000000000 */
[----:B------:R-:W-:Y:S01]  /*01e0*/  IMAD.IADD R4, R5, 0x1, R4 ;  /* 0x0000000105047824 */ /* 0x000fe200078e0204 */
[----:B------:R-:W-:Y:S02]  /*01f0*/  SHF.R.U32.HI R2, RZ, 0x1f, R3 ;  /* 0x0000001fff027819 */ /* 0x000fe40000011603 */
[----:B------:R-:W-:Y:S01]  /*0200*/  IADD3 R8, R8, -0xf, RZ ;  /* 0xfffffff108087810 */ /* 0x000fe20007ffe0ff */
[----:B------:R-:W-:Y:S01]  /*0210*/  VIADD R7, R7, 0xfffffff1 ;  /* 0xfffffff107077836 */ /* 0x000fe20000000000 */
[----:B------:R-:W-:Y:S02]  /*0220*/  IABS R9, R4 ;  /* 0x0000000400097213 */ /* 0x000fe40000000000 */
[----:B------:R-:W1:Y:S01]  /*0230*/  LDC.64 R4, c[0x0][0x218] ;  /* 0x00008600ff047b82 */ /* 0x000e620000000a00 */
[----:B------:R-:W-:Y:S02]  /*0240*/  IABS R8, R8 ;  /* 0x0000000800087213 */ /* 0x000fe40000000000 */
[----:B------:R-:W-:-:S02]  /*0250*/  LEA.HI R6, R3, R2, RZ, 0x1b ;  /* 0x0000000203067211 */ /* 0x000fc400078fd8ff */
[----:B------:R-:W-:Y:S01]  /*0260*/  IABS R11, R7 ;  /* 0x00000007000b7213 */ /* 0x000fe20000000000 */
[----:B------:R-:W-:Y:S01]  /*0270*/  VIADD R7, R9, 0xfffffff1 ;  /* 0xfffffff109077836 */ /* 0x000fe20000000000 */
[----:B------:R-:W-:Y:S01]  /*0280*/  LEA R6, R6, 0xff, 0x8 ;  /* 0x000000ff06067811 */ /* 0x000fe200078e40ff */
[----:B------:R-:W2:Y:S01]  /*0290*/  LDC.64 R2, c[0x0][0x210] ;  /* 0x00008400ff027b82 */ /* 0x000ea20000000a00 */
[----:B------:R-:W-:Y:S02]  /*02a0*/  IMAD.MOV.U32 R9, RZ, RZ, R8 ;  /* 0x000000ffff097224 */ /* 0x000fe400078e0008 */
[----:B------:R-:W-:-:S03]  /*02b0*/  IABS R13, R7 ;  /* 0x00000007000d7213 */ /* 0x000fc60000000000 */
[----:B------:R-:W-:Y:S01]  /*02c0*/  IADD3 R7, R6, -R9, RZ ;  /* 0x8000000906077210 */ /* 0x000fe20007ffe0ff */
[----:B------:R-:W-:-:S04]  /*02d0*/  IMAD.IADD R6, R6, 0x1, -R11 ;  /* 0x0000000106067824 */ /* 0x000fc800078e0a0b */
[C---:B------:R-:W-:Y:S02]  /*02e0*/  IMAD R11, R13.reuse, -0x10, R7 ;  /* 0xfffffff00d0b7824 */ /* 0x040fe400078e0207 */
[----:B------:R-:W-:Y:S02]  /*02f0*/  IMAD R13, R13, -0x10, R6 ;  /* 0xfffffff00d0d7824 */ /* 0x000fe400078e0206 */
[----:B-1----:R-:W-:-:S04]  /*0300*/  IMAD.WIDE R6, R11, 0x4, R4 ;  /* 0x000000040b067825 */ /* 0x002fc800078e0204 */
[----:B------:R-:W-:Y:S01]  /*0310*/  IMAD.WIDE R8, R13, 0x4, R4 ;  /* 0x000000040d087825 */ /* 0x000fe200078e0204 */
[----:B------:R1:W3:Y:S03]  /*0320*/  @!P2 LDG.E.EL R14, desc[UR4][R6.64] ;  /* 0x00000004060ea981 */ /* 0x0002e6000c2e1900 */
[--C-:B--2---:R-:W-:Y:S01]  /*0330*/  IMAD.WIDE R4, R11, 0x4, R2.reuse ;  /* 0x000000040b047825 */ /* 0x104fe200078e0202 */
[----:B------:R-:W2:Y:S01]  /*0340*/  @!P2 LDG.E.EL R15, desc[UR4][R8.64] ;  /* 0x00000004080fa981 */ /* 0x000ea2000c2e1900 */
[----:B------:R-:W1:Y:S02]  /*0350*/  LDC.64 R10, c[0x0][0x220] ;  /* 0x00008800ff0a7b82 */ /* 0x000e640000000a00 */
[----:B------:R-:W-:Y:S01]  /*0360*/  IMAD.WIDE R2, R13, 0x4, R2 ;  /* 0x000000040d027825 */ /* 0x000fe200078e0202 */
[----:B------:R-:W-:-:S06]  /*0370*/  CS2R R12, SRZ ;  /* 0x00000000000c7805 */ /* 0x000fcc000001ff00 */
[----:B------:R-:W4:Y:S04]  /*0380*/  @!P2 LDG.E.EL R12, desc[UR4][R4.64] ;  /* 0x00000004040ca981 */ /* 0x000f28000c2e1900 */
[----:B------:R-:W5:Y:S01]  /*0390*/  @!P2 LDG.E.EL R13, desc[UR4][R2.64] ;  /* 0x00000004020da981 */ /* 0x000f62000c2e1900 */
[----:B-1----:R-:W-:Y:S01]  /*03a0*/  IMAD.WIDE R6, R0, 0x4, R10 ;  /* 0x0000000400067825 */ /* 0x002fe200078e020a */
[C---:B---3--:R-:W-:Y:S02]  /*03b0*/  FSETP.GEU.AND P0, PT, R14.reuse, RZ, PT ;  /* 0x000000ff0e00720b */ /* 0x048fe40003f0e000 */
[----:B--2---:R-:W-:Y:S02]  /*03c0*/  FSETP.GEU.AND P1, PT, R15, RZ, PT ;  /* 0x000000ff0f00720b */ /* 0x004fe40003f2e000 */
[----:B------:R-:W-:-:S02]  /*03d0*/  FSEL R17, R14, RZ, P0 ;  /* 0x000000ff0e117208 */ /* 0x000fc40000000000 */
[----:B------:R-:W-:-:S03]  /*03e0*/  FSEL R8, R15, RZ, P1 ;  /* 0x000000ff0f087208 */ /* 0x000fc60000800000 */
[----:B----4-:R-:W-:Y:S02]  /*03f0*/  FADD R12, R17, R12 ;  /* 0x0000000c110c7221 */ /* 0x010fe40000000000 */
[----:B-----5:R-:W-:Y:S01]  /*0400*/  FADD R13, R8, R13 ;  /* 0x0000000d080d7221 */ /* 0x020fe20000000000 */
[----:B------:R-:W-:Y:S06]  /*0410*/  @P2 EXIT ;  /* 0x000000000000294d */ /* 0x000fec0003800000 */
[----:B------:R-:W-:Y:S01]  /*0420*/  STG.E.64 desc[UR4][R6.64], R12 ;  /* 0x0000000c06007986 */ /* 0x000fe2000c101b04 */
[----:B------:R-:W-:Y:S05]  /*0430*/  EXIT ;  /* 0x000000000000794d */ /* 0x000fea0003800000 */
.L_x_0:
[----:B------:R-:W-:-:S00]  /*0440*/  BRA `(.L_x_0) ;  /* 0xfffffffc00fc7947 */ /* 0x000fc0000383ffff */
[----:B------:R-:W-:-:S00]  /*0450*/  NOP ;  /* 0x0000000000007918 */ /* 0x000fc00000000000 */
        /* <DEDUP_REMOVED lines=10> */
.L_x_1:


//--------------------- .nv.constant0.triton_poi_fused_add_reflection_pad2d_relu_10 --------------------------
	.section	.nv.constant0.triton_poi_fused_add_reflection_pad2d_relu_10,"a",@progbits
	.sectionflags	@""
	.align	4
.nv.constant0.triton_poi_fused_add_reflection_pad2d_relu_10:
	.zero		556
